//
// Generated by NVIDIA NVVM Compiler
//
// Compiler Build ID: CL-36424714
// Cuda compilation tools, release 13.0, V13.0.88
// Based on NVVM 20.0.0
//

.version 9.0
.target sm_100
.address_size 64

	// .globl	_Z6kernelIvEvv

.visible .entry _Z6kernelIvEvv()
{


	ret;

}


// ===== COMPILED SASS (sm_100) =====

	.target	sm_100

	.elftype	@"ET_EXEC"


//--------------------- .note.nv.tkinfo           --------------------------
	.section	.note.nv.tkinfo,"",@"SHT_NOTE"
	.sectionflags	@"SHF_NOTE_NV_TKINFO"
	.tkinfo
        /*0018*/ 	.word	0x00000002
        /*0030*/ 	.string	""
        /*0030*/ 	.string	"ptxas"
        /*0030*/ 	.string	"Cuda compilation tools, release 13.0, V13.0.88"
        /*0030*/ 	.string	"Build cuda_13.0.r13.0/compiler.36424714_0"
        /*0030*/ 	.string	"-arch sm_100 -m 64 "



//--------------------- .note.nv.cuinfo           --------------------------
	.section	.note.nv.cuinfo,"",@"SHT_NOTE"
	.sectionflags	@"SHF_NOTE_NV_CUINFO"
        /*0018*/ 	.short	0x0002
        /*001a*/ 	.short	0x0064
        /*001c*/ 	.short	0x0082
	.zero		2


//--------------------- .nv.info                  --------------------------
	.section	.nv.info,"",@"SHT_CUDA_INFO"
	.align	4


	//----- nvinfo : EIATTR_REGCOUNT
	.align		4
        /*0000*/ 	.byte	0x04, 0x2f
        /*0002*/ 	.short	(.L_1 - .L_0)
	.align		4
.L_0:
        /*0004*/ 	.word	index@(_Z6kernelIvEvv)
        /*0008*/ 	.word	0x00000004


	//----- nvinfo : EIATTR_FRAME_SIZE
	.align		4
.L_1:
        /*000c*/ 	.byte	0x04, 0x11
        /*000e*/ 	.short	(.L_3 - .L_2)
	.align		4
.L_2:
        /*0010*/ 	.word	index@(_Z6kernelIvEvv)
        /*0014*/ 	.word	0x00000000


	//----- nvinfo : EIATTR_MIN_STACK_SIZE
	.align		4
.L_3:
        /*0018*/ 	.byte	0x04, 0x12
        /*001a*/ 	.short	(.L_5 - .L_4)
	.align		4
.L_4:
        /*001c*/ 	.word	index@(_Z6kernelIvEvv)
        /*0020*/ 	.word	0x00000000
.L_5:


//--------------------- .nv.compat                --------------------------
	.section	.nv.compat,"",@"SHT_CUDA_COMPAT_INFO"
	.align	4
        /*0000*/ 	.byte	0x02, 0x09, 0x00, 0x00, 0x02, 0x02, 0x01, 0x00, 0x02, 0x05, 0x05, 0x00, 0x03, 0x07, 0x01, 0x01
        /*0010*/ 	.byte	0x02, 0x03, 0x00, 0x00, 0x02, 0x06, 0x01, 0x00, 0x04, 0x0b, 0x08, 0x00, 0x09, 0x00, 0x00, 0x00
        /*0020*/ 	.byte	0x00, 0x00, 0x00, 0x00


//--------------------- .nv.info._Z6kernelIvEvv   --------------------------
	.section	.nv.info._Z6kernelIvEvv,"",@"SHT_CUDA_INFO"
	.sectionflags	@""
	.align	4


	//----- nvinfo : EIATTR_CUDA_API_VERSION
	.align		4
        /*0000*/ 	.byte	0x04, 0x37
        /*0002*/ 	.short	(.L_7 - .L_6)
.L_6:
        /*0004*/ 	.word	0x00000082


	//----- nvinfo : EIATTR_SPARSE_MMA_MASK
	.align		4
.L_7:
        /*0008*/ 	.byte	0x03, 0x50
        /*000a*/ 	.short	0x0000


	//----- nvinfo : EIATTR_MAXREG_COUNT
	.align		4
        /*000c*/ 	.byte	0x03, 0x1b
        /*000e*/ 	.short	0x00ff


	//----- nvinfo : EIATTR_MERCURY_ISA_VERSION
	.align		4
        /*0010*/ 	.byte	0x03, 0x5f
        /*0012*/ 	.short	0x0101


	//----- nvinfo : EIATTR_VRC_CTA_INIT_COUNT
	.align		4
        /*0014*/ 	.byte	0x02, 0x4a
	.zero		1
	.zero		1


	//----- nvinfo : EIATTR_EXIT_INSTR_OFFSETS
	.align		4
        /*0018*/ 	.byte	0x04, 0x1c
        /*001a*/ 	.short	(.L_9 - .L_8)


	//   ....[0]....
.L_8:
        /*001c*/ 	.word	0x00000010


	//----- nvinfo : EIATTR_SW_WAR
	.align		4
.L_9:
        /*0020*/ 	.byte	0x04, 0x36
        /*0022*/ 	.short	(.L_11 - .L_10)
.L_10:
        /*0024*/ 	.word	0x00000008
.L_11:


//--------------------- .nv.callgraph             --------------------------
	.section	.nv.callgraph,"",@"SHT_CUDA_CALLGRAPH"
	.align	4
	.sectionentsize	8
	.align		4
        /*0000*/ 	.word	0x00000000
	.align		4
        /*0004*/ 	.word	0xffffffff
	.align		4
        /*0008*/ 	.word	0x00000000
	.align		4
        /*000c*/ 	.word	0xfffffffe
	.align		4
        /*0010*/ 	.word	0x00000000
	.align		4
        /*0014*/ 	.word	0xfffffffd
	.align		4
        /*0018*/ 	.word	0x00000000
	.align		4
        /*001c*/ 	.word	0xfffffffc


//--------------------- .text._Z6kernelIvEvv      --------------------------
	.section	.text._Z6kernelIvEvv,"ax",@progbits
	.align	128
        .global         _Z6kernelIvEvv
        .type           _Z6kernelIvEvv,@function
        .size           _Z6kernelIvEvv,(.L_x_1 - _Z6kernelIvEvv)
        .other          _Z6kernelIvEvv,@"STO_CUDA_ENTRY STV_DEFAULT"
_Z6kernelIvEvv:
.text._Z6kernelIvEvv:
[----:B------:R-:W-:Y:S01]  /*0000*/  LDC R1, c[0x0][0x37c] ;  /* 0x0000df00ff017b82 */ /* 0x000fe20000000800 */
[----:B------:R-:W-:Y:S05]  /*0010*/  EXIT ;  /* 0x000000000000794d */ /* 0x000fea0003800000 */
.L_x_0:
[----:B------:R-:W-:-:S00]  /*0020*/  BRA `(.L_x_0) ;  /* 0xfffffffc00fc7947 */ /* 0x000fc0000383ffff */
[----:B------:R-:W-:-:S00]  /*0030*/  NOP ;  /* 0x0000000000007918 */ /* 0x000fc00000000000 */
        /* <DEDUP_REMOVED lines=12> */
.L_x_1:


//--------------------- .nv.shared.reserved.0     --------------------------
	.section	.nv.shared.reserved.0,"aw",@nobits
	.weak		__nv_reservedSMEM_offset_0_alias
	.size		__nv_reservedSMEM_offset_0_alias, 0, 64
	.other		__nv_reservedSMEM_offset_0_alias,@"STO_CUDA_RESERVED_SHARED STV_DEFAULT"
__nv_reservedSMEM_offset_0_alias:
	.zero		0
	.zero		64


//--------------------- .nv.constant0._Z6kernelIvEvv --------------------------
	.section	.nv.constant0._Z6kernelIvEvv,"a",@progbits
	.sectionflags	@""
	.align	4
.nv.constant0._Z6kernelIvEvv:
	.zero		896


//--------------------- SYMBOLS --------------------------

	.type		.nv.reservedSmem.offset0,@object
	.size		.nv.reservedSmem.offset0,0x4
